//
// Generated by NVIDIA NVVM Compiler
//
// Compiler Build ID: CL-36424714
// Cuda compilation tools, release 13.0, V13.0.88
// Based on NVVM 20.0.0
//

.version 9.0
.target sm_100
.address_size 64

	// .globl	_Z13scalingFactorPffi

.visible .entry _Z13scalingFactorPffi(
	.param .u64 .ptr .align 1 _Z13scalingFactorPffi_param_0,
	.param .f32 _Z13scalingFactorPffi_param_1,
	.param .u32 _Z13scalingFactorPffi_param_2
)
{
	.reg .pred 	%p<2>;
	.reg .b32 	%r<12>;
	.reg .b32 	%f<4>;
	.reg .b64 	%rd<5>;

	ld.param.u64 	%rd1, [_Z13scalingFactorPffi_param_0];
	ld.param.f32 	%f1, [_Z13scalingFactorPffi_param_1];
	ld.param.u32 	%r3, [_Z13scalingFactorPffi_param_2];
	mov.u32 	%r4, %ctaid.y;
	mov.u32 	%r5, %ntid.y;
	mov.u32 	%r6, %tid.y;
	mad.lo.s32 	%r1, %r4, %r5, %r6;
	mov.u32 	%r7, %ctaid.x;
	mov.u32 	%r8, %ntid.x;
	mov.u32 	%r9, %tid.x;
	mad.lo.s32 	%r2, %r7, %r8, %r9;
	max.s32 	%r10, %r1, %r2;
	setp.ge.s32 	%p1, %r10, %r3;
	@%p1 bra 	$L__BB0_2;
	cvta.to.global.u64 	%rd2, %rd1;
	mad.lo.s32 	%r11, %r3, %r1, %r2;
	mul.wide.s32 	%rd3, %r11, 4;
	add.s64 	%rd4, %rd2, %rd3;
	ld.global.f32 	%f2, [%rd4];
	mul.f32 	%f3, %f1, %f2;
	st.global.f32 	[%rd4], %f3;
$L__BB0_2:
	ret;

}


// ===== COMPILED SASS (sm_100) =====

	.target	sm_100

	.elftype	@"ET_EXEC"


//--------------------- .note.nv.tkinfo           --------------------------
	.section	.note.nv.tkinfo,"",@"SHT_NOTE"
	.sectionflags	@"SHF_NOTE_NV_TKINFO"
	.tkinfo
        /*0018*/ 	.word	0x00000002
        /*0030*/ 	.string	""
        /*0030*/ 	.string	"ptxas"
        /*0030*/ 	.string	"Cuda compilation tools, release 13.0, V13.0.88"
        /*0030*/ 	.string	"Build cuda_13.0.r13.0/compiler.36424714_0"
        /*0030*/ 	.string	"-arch sm_100 -m 64 "



//--------------------- .note.nv.cuinfo           --------------------------
	.section	.note.nv.cuinfo,"",@"SHT_NOTE"
	.sectionflags	@"SHF_NOTE_NV_CUINFO"
        /*0018*/ 	.short	0x0002
        /*001a*/ 	.short	0x0064
        /*001c*/ 	.short	0x0082
	.zero		2


//--------------------- .nv.info                  --------------------------
	.section	.nv.info,"",@"SHT_CUDA_INFO"
	.align	4


	//----- nvinfo : EIATTR_REGCOUNT
	.align		4
        /*0000*/ 	.byte	0x04, 0x2f
        /*0002*/ 	.short	(.L_1 - .L_0)
	.align		4
.L_0:
        /*0004*/ 	.word	index@(_Z13scalingFactorPffi)
        /*0008*/ 	.word	0x00000008


	//----- nvinfo : EIATTR_FRAME_SIZE
	.align		4
.L_1:
        /*000c*/ 	.byte	0x04, 0x11
        /*000e*/ 	.short	(.L_3 - .L_2)
	.align		4
.L_2:
        /*0010*/ 	.word	index@(_Z13scalingFactorPffi)
        /*0014*/ 	.word	0x00000000


	//----- nvinfo : EIATTR_MIN_STACK_SIZE
	.align		4
.L_3:
        /*0018*/ 	.byte	0x04, 0x12
        /*001a*/ 	.short	(.L_5 - .L_4)
	.align		4
.L_4:
        /*001c*/ 	.word	index@(_Z13scalingFactorPffi)
        /*0020*/ 	.word	0x00000000
.L_5:


//--------------------- .nv.compat                --------------------------
	.section	.nv.compat,"",@"SHT_CUDA_COMPAT_INFO"
	.align	4
        /*0000*/ 	.byte	0x02, 0x09, 0x00, 0x00, 0x02, 0x02, 0x01, 0x00, 0x02, 0x05, 0x05, 0x00, 0x03, 0x07, 0x01, 0x01
        /*0010*/ 	.byte	0x02, 0x03, 0x00, 0x00, 0x02, 0x06, 0x01, 0x00, 0x04, 0x0b, 0x08, 0x00, 0x09, 0x00, 0x00, 0x00
        /*0020*/ 	.byte	0x00, 0x00, 0x00, 0x00


//--------------------- .nv.info._Z13scalingFactorPffi --------------------------
	.section	.nv.info._Z13scalingFactorPffi,"",@"SHT_CUDA_INFO"
	.sectionflags	@""
	.align	4


	//----- nvinfo : EIATTR_CUDA_API_VERSION
	.align		4
        /*0000*/ 	.byte	0x04, 0x37
        /*0002*/ 	.short	(.L_7 - .L_6)
.L_6:
        /*0004*/ 	.word	0x00000082


	//----- nvinfo : EIATTR_KPARAM_INFO
	.align		4
.L_7:
        /*0008*/ 	.byte	0x04, 0x17
        /*000a*/ 	.short	(.L_9 - .L_8)
.L_8:
        /*000c*/ 	.word	0x00000000
        /*0010*/ 	.short	0x0002
        /*0012*/ 	.short	0x000c
        /*0014*/ 	.byte	0x00, 0xf0, 0x11, 0x00


	//----- nvinfo : EIATTR_KPARAM_INFO
	.align		4
.L_9:
        /*0018*/ 	.byte	0x04, 0x17
        /*001a*/ 	.short	(.L_11 - .L_10)
.L_10:
        /*001c*/ 	.word	0x00000000
        /*0020*/ 	.short	0x0001
        /*0022*/ 	.short	0x0008
        /*0024*/ 	.byte	0x00, 0xf0, 0x11, 0x00


	//----- nvinfo : EIATTR_KPARAM_INFO
	.align		4
.L_11:
        /*0028*/ 	.byte	0x04, 0x17
        /*002a*/ 	.short	(.L_13 - .L_12)
.L_12:
        /*002c*/ 	.word	0x00000000
        /*0030*/ 	.short	0x0000
        /*0032*/ 	.short	0x0000
        /*0034*/ 	.byte	0x00, 0xf5, 0x21, 0x00


	//----- nvinfo : EIATTR_SPARSE_MMA_MASK
	.align		4
.L_13:
        /*0038*/ 	.byte	0x03, 0x50
        /*003a*/ 	.short	0x0000


	//----- nvinfo : EIATTR_MAXREG_COUNT
	.align		4
        /*003c*/ 	.byte	0x03, 0x1b
        /*003e*/ 	.short	0x00ff


	//----- nvinfo : EIATTR_MERCURY_ISA_VERSION
	.align		4
        /*0040*/ 	.byte	0x03, 0x5f
        /*0042*/ 	.short	0x0101


	//----- nvinfo : EIATTR_VRC_CTA_INIT_COUNT
	.align		4
        /*0044*/ 	.byte	0x02, 0x4a
	.zero		1
	.zero		1


	//----- nvinfo : EIATTR_EXIT_INSTR_OFFSETS
	.align		4
        /*0048*/ 	.byte	0x04, 0x1c
        /*004a*/ 	.short	(.L_15 - .L_14)


	//   ....[0]....
.L_14:
        /*004c*/ 	.word	0x000000c0


	//   ....[1]....
        /*0050*/ 	.word	0x00000150


	//----- nvinfo : EIATTR_CBANK_PARAM_SIZE
	.align		4
.L_15:
        /*0054*/ 	.byte	0x03, 0x19
        /*0056*/ 	.short	0x0010


	//----- nvinfo : EIATTR_PARAM_CBANK
	.align		4
        /*0058*/ 	.byte	0x04, 0x0a
        /*005a*/ 	.short	(.L_17 - .L_16)
	.align		4
.L_16:
        /*005c*/ 	.word	index@(.nv.constant0._Z13scalingFactorPffi)
        /*0060*/ 	.short	0x0380
        /*0062*/ 	.short	0x0010


	//----- nvinfo : EIATTR_SW_WAR
	.align		4
.L_17:
        /*0064*/ 	.byte	0x04, 0x36
        /*0066*/ 	.short	(.L_19 - .L_18)
.L_18:
        /*0068*/ 	.word	0x00000008
.L_19:


//--------------------- .nv.callgraph             --------------------------
	.section	.nv.callgraph,"",@"SHT_CUDA_CALLGRAPH"
	.align	4
	.sectionentsize	8
	.align		4
        /*0000*/ 	.word	0x00000000
	.align		4
        /*0004*/ 	.word	0xffffffff
	.align		4
        /*0008*/ 	.word	0x00000000
	.align		4
        /*000c*/ 	.word	0xfffffffe
	.align		4
        /*0010*/ 	.word	0x00000000
	.align		4
        /*0014*/ 	.word	0xfffffffd
	.align		4
        /*0018*/ 	.word	0x00000000
	.align		4
        /*001c*/ 	.word	0xfffffffc


//--------------------- .text._Z13scalingFactorPffi --------------------------
	.section	.text._Z13scalingFactorPffi,"ax",@progbits
	.align	128
        .global         _Z13scalingFactorPffi
        .type           _Z13scalingFactorPffi,@function
        .size           _Z13scalingFactorPffi,(.L_x_1 - _Z13scalingFactorPffi)
        .other          _Z13scalingFactorPffi,@"STO_CUDA_ENTRY STV_DEFAULT"
_Z13scalingFactorPffi:
.text._Z13scalingFactorPffi:
[----:B------:R-:W-:Y:S01]  /*0000*/  LDC R1, c[0x0][0x37c] ;  /* 0x0000df00ff017b82 */ /* 0x000fe20000000800 */
[----:B------:R-:W0:Y:S07]  /*0010*/  S2R R3, SR_TID.Y ;  /* 0x0000000000037919 */ /* 0x000e2e0000002200 */
[----:B------:R-:W0:Y:S01]  /*0020*/  LDC R0, c[0x0][0x364] ;  /* 0x0000d900ff007b82 */ /* 0x000e220000000800 */
[----:B------:R-:W1:Y:S01]  /*0030*/  LDCU UR6, c[0x0][0x38c] ;  /* 0x00007180ff0677ac */ /* 0x000e620008000800 */
[----:B------:R-:W2:Y:S06]  /*0040*/  S2R R2, SR_TID.X ;  /* 0x0000000000027919 */ /* 0x000eac0000002100 */
[----:B------:R-:W0:Y:S08]  /*0050*/  S2UR UR4, SR_CTAID.Y ;  /* 0x00000000000479c3 */ /* 0x000e300000002600 */
[----:B------:R-:W2:Y:S08]  /*0060*/  S2UR UR5, SR_CTAID.X ;  /* 0x00000000000579c3 */ /* 0x000eb00000002500 */
[----:B------:R-:W2:Y:S01]  /*0070*/  LDC R5, c[0x0][0x360] ;  /* 0x0000d800ff057b82 */ /* 0x000ea20000000800 */
[----:B0-----:R-:W-:-:S02]  /*0080*/  IMAD R0, R0, UR4, R3 ;  /* 0x0000000400007c24 */ /* 0x001fc4000f8e0203 */
[----:B--2---:R-:W-:-:S05]  /*0090*/  IMAD R5, R5, UR5, R2 ;  /* 0x0000000505057c24 */ /* 0x004fca000f8e0202 */
[----:B------:R-:W-:-:S04]  /*00a0*/  VIMNMX R2, PT, PT, R0, R5, !PT ;  /* 0x0000000500027248 */ /* 0x000fc80007fe0100 */
[----:B-1----:R-:W-:-:S13]  /*00b0*/  ISETP.GE.AND P0, PT, R2, UR6, PT ;  /* 0x0000000602007c0c */ /* 0x002fda000bf06270 */
[----:B------:R-:W-:Y:S05]  /*00c0*/  @P0 EXIT ;  /* 0x000000000000094d */ /* 0x000fea0003800000 */
[----:B------:R-:W0:Y:S01]  /*00d0*/  LDC.64 R2, c[0x0][0x380] ;  /* 0x0000e000ff027b82 */ /* 0x000e220000000a00 */
[----:B------:R-:W1:Y:S01]  /*00e0*/  LDCU.64 UR4, c[0x0][0x358] ;  /* 0x00006b00ff0477ac */ /* 0x000e620008000a00 */
[----:B------:R-:W-:Y:S01]  /*00f0*/  IMAD R5, R0, UR6, R5 ;  /* 0x0000000600057c24 */ /* 0x000fe2000f8e0205 */
[----:B------:R-:W2:Y:S03]  /*0100*/  LDCU UR7, c[0x0][0x388] ;  /* 0x00007100ff0777ac */ /* 0x000ea60008000800 */
[----:B0-----:R-:W-:-:S05]  /*0110*/  IMAD.WIDE R2, R5, 0x4, R2 ;  /* 0x0000000405027825 */ /* 0x001fca00078e0202 */
[----:B-1----:R-:W2:Y:S02]  /*0120*/  LDG.E R0, desc[UR4][R2.64] ;  /* 0x0000000402007981 */ /* 0x002ea4000c1e1900 */
[----:B--2---:R-:W-:-:S05]  /*0130*/  FMUL R5, R0, UR7 ;  /* 0x0000000700057c20 */ /* 0x004fca0008400000 */
[----:B------:R-:W-:Y:S01]  /*0140*/  STG.E desc[UR4][R2.64], R5 ;  /* 0x0000000502007986 */ /* 0x000fe2000c101904 */
[----:B------:R-:W-:Y:S05]  /*0150*/  EXIT ;  /* 0x000000000000794d */ /* 0x000fea0003800000 */
.L_x_0:
[----:B------:R-:W-:-:S00]  /*0160*/  BRA `(.L_x_0) ;  /* 0xfffffffc00fc7947 */ /* 0x000fc0000383ffff */
[----:B------:R-:W-:-:S00]  /*0170*/  NOP ;  /* 0x0000000000007918 */ /* 0x000fc00000000000 */
        /* <DEDUP_REMOVED lines=8> */
.L_x_1:


//--------------------- .nv.shared.reserved.0     --------------------------
	.section	.nv.shared.reserved.0,"aw",@nobits
	.weak		__nv_reservedSMEM_offset_0_alias
	.size		__nv_reservedSMEM_offset_0_alias, 0, 64
	.other		__nv_reservedSMEM_offset_0_alias,@"STO_CUDA_RESERVED_SHARED STV_DEFAULT"
__nv_reservedSMEM_offset_0_alias:
	.zero		0
	.zero		64


//--------------------- .nv.constant0._Z13scalingFactorPffi --------------------------
	.section	.nv.constant0._Z13scalingFactorPffi,"a",@progbits
	.sectionflags	@""
	.align	4
.nv.constant0._Z13scalingFactorPffi:
	.zero		912


//--------------------- SYMBOLS --------------------------

	.type		.nv.reservedSmem.offset0,@object
	.size		.nv.reservedSmem.offset0,0x4
